//
// Generated by NVIDIA NVVM Compiler
//
// Compiler Build ID: CL-36424714
// Cuda compilation tools, release 13.0, V13.0.88
// Based on NVVM 20.0.0
//

.version 9.0
.target sm_100
.address_size 64

	// .globl	_Z13convolution1dPKiS0_Pimm
.extern .shared .align 16 .b8 shared[];

.visible .entry _Z13convolution1dPKiS0_Pimm(
	.param .u64 .ptr .align 1 _Z13convolution1dPKiS0_Pimm_param_0,
	.param .u64 .ptr .align 1 _Z13convolution1dPKiS0_Pimm_param_1,
	.param .u64 .ptr .align 1 _Z13convolution1dPKiS0_Pimm_param_2,
	.param .u64 _Z13convolution1dPKiS0_Pimm_param_3,
	.param .u64 _Z13convolution1dPKiS0_Pimm_param_4
)
{
	.reg .pred 	%p<27>;
	.reg .b32 	%r<176>;
	.reg .b64 	%rd<50>;

	ld.param.u64 	%rd17, [_Z13convolution1dPKiS0_Pimm_param_0];
	ld.param.u64 	%rd18, [_Z13convolution1dPKiS0_Pimm_param_1];
	ld.param.u64 	%rd19, [_Z13convolution1dPKiS0_Pimm_param_2];
	ld.param.u64 	%rd20, [_Z13convolution1dPKiS0_Pimm_param_3];
	ld.param.u64 	%rd21, [_Z13convolution1dPKiS0_Pimm_param_4];
	mov.u32 	%r43, %ctaid.x;
	mov.u32 	%r44, %ntid.x;
	mov.u32 	%r45, %tid.x;
	mad.lo.s32 	%r1, %r43, %r44, %r45;
	cvt.u64.u32 	%rd1, %r45;
	setp.le.u64 	%p1, %rd20, %rd1;
	@%p1 bra 	$L__BB0_2;
	cvt.u32.u64 	%r46, %rd1;
	cvta.to.global.u64 	%rd22, %rd17;
	mul.wide.u32 	%rd23, %r1, 4;
	add.s64 	%rd24, %rd22, %rd23;
	ld.global.u32 	%r47, [%rd24];
	shl.b32 	%r48, %r46, 2;
	mov.u32 	%r49, shared;
	add.s32 	%r50, %r49, %r48;
	st.shared.u32 	[%r50], %r47;
$L__BB0_2:
	setp.le.u64 	%p2, %rd21, %rd1;
	@%p2 bra 	$L__BB0_4;
	cvt.u32.u64 	%r51, %rd1;
	cvta.to.global.u64 	%rd25, %rd18;
	mul.wide.u32 	%rd26, %r1, 4;
	add.s64 	%rd27, %rd25, %rd26;
	ld.global.u32 	%r52, [%rd27];
	cvt.u32.u64 	%r53, %rd20;
	add.s32 	%r54, %r51, %r53;
	shl.b32 	%r55, %r54, 2;
	mov.u32 	%r56, shared;
	add.s32 	%r57, %r56, %r55;
	st.shared.u32 	[%r57], %r52;
$L__BB0_4:
	bar.sync 	0;
	setp.eq.s64 	%p3, %rd21, 0;
	mov.b32 	%r155, 0;
	@%p3 bra 	$L__BB0_45;
	and.b64  	%rd2, %rd21, 7;
	setp.lt.u64 	%p4, %rd21, 8;
	mov.b32 	%r155, 0;
	mov.b64 	%rd48, 0;
	@%p4 bra 	$L__BB0_24;
	cvt.u32.u64 	%r63, %rd1;
	and.b64  	%rd48, %rd21, -8;
	add.s64 	%rd45, %rd1, 3;
	mov.u32 	%r64, shared;
	add.s32 	%r153, %r64, 28;
	shl.b32 	%r2, %r63, 2;
	mov.b32 	%r155, 0;
	mov.u64 	%rd46, %rd48;
$L__BB0_7:
	.pragma "nounroll";
	add.s64 	%rd29, %rd45, -3;
	setp.ge.u64 	%p5, %rd29, %rd20;
	add.s32 	%r5, %r153, %r2;
	@%p5 bra 	$L__BB0_9;
	ld.shared.u32 	%r65, [%r5+-28];
	ld.shared.u32 	%r66, [%r153+-28];
	mad.lo.s32 	%r155, %r66, %r65, %r155;
$L__BB0_9:
	add.s64 	%rd30, %rd45, -2;
	setp.ge.u64 	%p6, %rd30, %rd20;
	@%p6 bra 	$L__BB0_11;
	ld.shared.u32 	%r67, [%r5+-24];
	ld.shared.u32 	%r68, [%r153+-24];
	mad.lo.s32 	%r155, %r68, %r67, %r155;
$L__BB0_11:
	add.s64 	%rd31, %rd45, -1;
	setp.ge.u64 	%p7, %rd31, %rd20;
	@%p7 bra 	$L__BB0_13;
	ld.shared.u32 	%r69, [%r5+-20];
	ld.shared.u32 	%r70, [%r153+-20];
	mad.lo.s32 	%r155, %r70, %r69, %r155;
$L__BB0_13:
	setp.ge.u64 	%p8, %rd45, %rd20;
	@%p8 bra 	$L__BB0_15;
	ld.shared.u32 	%r71, [%r5+-16];
	ld.shared.u32 	%r72, [%r153+-16];
	mad.lo.s32 	%r155, %r72, %r71, %r155;
$L__BB0_15:
	add.s64 	%rd32, %rd45, 1;
	setp.ge.u64 	%p9, %rd32, %rd20;
	@%p9 bra 	$L__BB0_17;
	ld.shared.u32 	%r73, [%r5+-12];
	ld.shared.u32 	%r74, [%r153+-12];
	mad.lo.s32 	%r155, %r74, %r73, %r155;
$L__BB0_17:
	add.s64 	%rd33, %rd45, 2;
	setp.ge.u64 	%p10, %rd33, %rd20;
	@%p10 bra 	$L__BB0_19;
	ld.shared.u32 	%r75, [%r5+-8];
	ld.shared.u32 	%r76, [%r153+-8];
	mad.lo.s32 	%r155, %r76, %r75, %r155;
$L__BB0_19:
	add.s64 	%rd34, %rd45, 3;
	setp.ge.u64 	%p11, %rd34, %rd20;
	@%p11 bra 	$L__BB0_21;
	ld.shared.u32 	%r77, [%r5+-4];
	ld.shared.u32 	%r78, [%r153+-4];
	mad.lo.s32 	%r155, %r78, %r77, %r155;
$L__BB0_21:
	add.s64 	%rd35, %rd45, 4;
	setp.ge.u64 	%p12, %rd35, %rd20;
	@%p12 bra 	$L__BB0_23;
	ld.shared.u32 	%r79, [%r5];
	ld.shared.u32 	%r80, [%r153];
	mad.lo.s32 	%r155, %r80, %r79, %r155;
$L__BB0_23:
	add.s64 	%rd46, %rd46, -8;
	add.s64 	%rd45, %rd45, 8;
	add.s32 	%r153, %r153, 32;
	setp.ne.s64 	%p13, %rd46, 0;
	@%p13 bra 	$L__BB0_7;
$L__BB0_24:
	setp.eq.s64 	%p14, %rd2, 0;
	@%p14 bra 	$L__BB0_45;
	and.b64  	%rd10, %rd21, 3;
	setp.lt.u64 	%p15, %rd2, 4;
	@%p15 bra 	$L__BB0_35;
	add.s64 	%rd11, %rd48, %rd1;
	setp.ge.u64 	%p16, %rd11, %rd20;
	@%p16 bra 	$L__BB0_28;
	cvt.u32.u64 	%r82, %rd1;
	cvt.u32.u64 	%r83, %rd48;
	add.s32 	%r84, %r82, %r83;
	shl.b32 	%r85, %r84, 2;
	mov.u32 	%r86, shared;
	add.s32 	%r87, %r86, %r85;
	ld.shared.u32 	%r88, [%r87];
	shl.b32 	%r89, %r83, 2;
	add.s32 	%r90, %r86, %r89;
	ld.shared.u32 	%r91, [%r90];
	mad.lo.s32 	%r155, %r91, %r88, %r155;
$L__BB0_28:
	add.s64 	%rd36, %rd11, 1;
	setp.ge.u64 	%p17, %rd36, %rd20;
	@%p17 bra 	$L__BB0_30;
	cvt.u32.u64 	%r92, %rd1;
	cvt.u32.u64 	%r93, %rd48;
	add.s32 	%r94, %r92, %r93;
	shl.b32 	%r95, %r94, 2;
	mov.u32 	%r96, shared;
	add.s32 	%r97, %r96, %r95;
	ld.shared.u32 	%r98, [%r97+4];
	shl.b32 	%r99, %r93, 2;
	add.s32 	%r100, %r96, %r99;
	ld.shared.u32 	%r101, [%r100+4];
	mad.lo.s32 	%r155, %r101, %r98, %r155;
$L__BB0_30:
	add.s64 	%rd37, %rd11, 2;
	setp.ge.u64 	%p18, %rd37, %rd20;
	@%p18 bra 	$L__BB0_32;
	cvt.u32.u64 	%r102, %rd1;
	cvt.u32.u64 	%r103, %rd48;
	add.s32 	%r104, %r102, %r103;
	shl.b32 	%r105, %r104, 2;
	mov.u32 	%r106, shared;
	add.s32 	%r107, %r106, %r105;
	ld.shared.u32 	%r108, [%r107+8];
	shl.b32 	%r109, %r103, 2;
	add.s32 	%r110, %r106, %r109;
	ld.shared.u32 	%r111, [%r110+8];
	mad.lo.s32 	%r155, %r111, %r108, %r155;
$L__BB0_32:
	add.s64 	%rd38, %rd11, 3;
	setp.ge.u64 	%p19, %rd38, %rd20;
	@%p19 bra 	$L__BB0_34;
	cvt.u32.u64 	%r112, %rd1;
	cvt.u32.u64 	%r113, %rd48;
	add.s32 	%r114, %r112, %r113;
	shl.b32 	%r115, %r114, 2;
	mov.u32 	%r116, shared;
	add.s32 	%r117, %r116, %r115;
	ld.shared.u32 	%r118, [%r117+12];
	shl.b32 	%r119, %r113, 2;
	add.s32 	%r120, %r116, %r119;
	ld.shared.u32 	%r121, [%r120+12];
	mad.lo.s32 	%r155, %r121, %r118, %r155;
$L__BB0_34:
	add.s64 	%rd48, %rd48, 4;
$L__BB0_35:
	setp.eq.s64 	%p20, %rd10, 0;
	@%p20 bra 	$L__BB0_45;
	setp.eq.s64 	%p21, %rd10, 1;
	@%p21 bra 	$L__BB0_42;
	add.s64 	%rd14, %rd48, %rd1;
	setp.ge.u64 	%p22, %rd14, %rd20;
	@%p22 bra 	$L__BB0_39;
	cvt.u32.u64 	%r123, %rd1;
	cvt.u32.u64 	%r124, %rd48;
	add.s32 	%r125, %r123, %r124;
	shl.b32 	%r126, %r125, 2;
	mov.u32 	%r127, shared;
	add.s32 	%r128, %r127, %r126;
	ld.shared.u32 	%r129, [%r128];
	shl.b32 	%r130, %r124, 2;
	add.s32 	%r131, %r127, %r130;
	ld.shared.u32 	%r132, [%r131];
	mad.lo.s32 	%r155, %r132, %r129, %r155;
$L__BB0_39:
	add.s64 	%rd39, %rd14, 1;
	setp.ge.u64 	%p23, %rd39, %rd20;
	@%p23 bra 	$L__BB0_41;
	cvt.u32.u64 	%r133, %rd1;
	cvt.u32.u64 	%r134, %rd48;
	add.s32 	%r135, %r133, %r134;
	shl.b32 	%r136, %r135, 2;
	mov.u32 	%r137, shared;
	add.s32 	%r138, %r137, %r136;
	ld.shared.u32 	%r139, [%r138+4];
	shl.b32 	%r140, %r134, 2;
	add.s32 	%r141, %r137, %r140;
	ld.shared.u32 	%r142, [%r141+4];
	mad.lo.s32 	%r155, %r142, %r139, %r155;
$L__BB0_41:
	add.s64 	%rd48, %rd48, 2;
$L__BB0_42:
	and.b64  	%rd40, %rd21, 1;
	setp.eq.b64 	%p24, %rd40, 1;
	not.pred 	%p25, %p24;
	@%p25 bra 	$L__BB0_45;
	add.s64 	%rd41, %rd48, %rd1;
	setp.ge.u64 	%p26, %rd41, %rd20;
	@%p26 bra 	$L__BB0_45;
	cvt.u32.u64 	%r143, %rd1;
	cvt.u32.u64 	%r144, %rd48;
	add.s32 	%r145, %r143, %r144;
	shl.b32 	%r146, %r145, 2;
	mov.u32 	%r147, shared;
	add.s32 	%r148, %r147, %r146;
	ld.shared.u32 	%r149, [%r148];
	shl.b32 	%r150, %r144, 2;
	add.s32 	%r151, %r147, %r150;
	ld.shared.u32 	%r152, [%r151];
	mad.lo.s32 	%r155, %r152, %r149, %r155;
$L__BB0_45:
	cvta.to.global.u64 	%rd42, %rd19;
	mul.wide.u32 	%rd43, %r1, 4;
	add.s64 	%rd44, %rd42, %rd43;
	st.global.u32 	[%rd44], %r155;
	ret;

}


// ===== COMPILED SASS (sm_100) =====

	.target	sm_100

	.elftype	@"ET_EXEC"


//--------------------- .note.nv.tkinfo           --------------------------
	.section	.note.nv.tkinfo,"",@"SHT_NOTE"
	.sectionflags	@"SHF_NOTE_NV_TKINFO"
	.tkinfo
        /*0018*/ 	.word	0x00000002
        /*0030*/ 	.string	""
        /*0030*/ 	.string	"ptxas"
        /*0030*/ 	.string	"Cuda compilation tools, release 13.0, V13.0.88"
        /*0030*/ 	.string	"Build cuda_13.0.r13.0/compiler.36424714_0"
        /*0030*/ 	.string	"-arch sm_100 -m 64 "



//--------------------- .note.nv.cuinfo           --------------------------
	.section	.note.nv.cuinfo,"",@"SHT_NOTE"
	.sectionflags	@"SHF_NOTE_NV_CUINFO"
        /*0018*/ 	.short	0x0002
        /*001a*/ 	.short	0x0064
        /*001c*/ 	.short	0x0082
	.zero		2


//--------------------- .nv.info                  --------------------------
	.section	.nv.info,"",@"SHT_CUDA_INFO"
	.align	4


	//----- nvinfo : EIATTR_REGCOUNT
	.align		4
        /*0000*/ 	.byte	0x04, 0x2f
        /*0002*/ 	.short	(.L_1 - .L_0)
	.align		4
.L_0:
        /*0004*/ 	.word	index@(_Z13convolution1dPKiS0_Pimm)
        /*0008*/ 	.word	0x00000017


	//----- nvinfo : EIATTR_FRAME_SIZE
	.align		4
.L_1:
        /*000c*/ 	.byte	0x04, 0x11
        /*000e*/ 	.short	(.L_3 - .L_2)
	.align		4
.L_2:
        /*0010*/ 	.word	index@(_Z13convolution1dPKiS0_Pimm)
        /*0014*/ 	.word	0x00000000


	//----- nvinfo : EIATTR_MIN_STACK_SIZE
	.align		4
.L_3:
        /*0018*/ 	.byte	0x04, 0x12
        /*001a*/ 	.short	(.L_5 - .L_4)
	.align		4
.L_4:
        /*001c*/ 	.word	index@(_Z13convolution1dPKiS0_Pimm)
        /*0020*/ 	.word	0x00000000
.L_5:


//--------------------- .nv.compat                --------------------------
	.section	.nv.compat,"",@"SHT_CUDA_COMPAT_INFO"
	.align	4
        /*0000*/ 	.byte	0x02, 0x09, 0x00, 0x00, 0x02, 0x02, 0x01, 0x00, 0x02, 0x05, 0x05, 0x00, 0x03, 0x07, 0x01, 0x01
        /*0010*/ 	.byte	0x02, 0x03, 0x00, 0x00, 0x02, 0x06, 0x01, 0x00, 0x04, 0x0b, 0x08, 0x00, 0x09, 0x00, 0x00, 0x00
        /*0020*/ 	.byte	0x00, 0x00, 0x00, 0x00


//--------------------- .nv.info._Z13convolution1dPKiS0_Pimm --------------------------
	.section	.nv.info._Z13convolution1dPKiS0_Pimm,"",@"SHT_CUDA_INFO"
	.sectionflags	@""
	.align	4


	//----- nvinfo : EIATTR_CUDA_API_VERSION
	.align		4
        /*0000*/ 	.byte	0x04, 0x37
        /*0002*/ 	.short	(.L_7 - .L_6)
.L_6:
        /*0004*/ 	.word	0x00000082


	//----- nvinfo : EIATTR_KPARAM_INFO
	.align		4
.L_7:
        /*0008*/ 	.byte	0x04, 0x17
        /*000a*/ 	.short	(.L_9 - .L_8)
.L_8:
        /*000c*/ 	.word	0x00000000
        /*0010*/ 	.short	0x0004
        /*0012*/ 	.short	0x0020
        /*0014*/ 	.byte	0x00, 0xf0, 0x21, 0x00


	//----- nvinfo : EIATTR_KPARAM_INFO
	.align		4
.L_9:
        /*0018*/ 	.byte	0x04, 0x17
        /*001a*/ 	.short	(.L_11 - .L_10)
.L_10:
        /*001c*/ 	.word	0x00000000
        /*0020*/ 	.short	0x0003
        /*0022*/ 	.short	0x0018
        /*0024*/ 	.byte	0x00, 0xf0, 0x21, 0x00


	//----- nvinfo : EIATTR_KPARAM_INFO
	.align		4
.L_11:
        /*0028*/ 	.byte	0x04, 0x17
        /*002a*/ 	.short	(.L_13 - .L_12)
.L_12:
        /*002c*/ 	.word	0x00000000
        /*0030*/ 	.short	0x0002
        /*0032*/ 	.short	0x0010
        /*0034*/ 	.byte	0x00, 0xf5, 0x21, 0x00


	//----- nvinfo : EIATTR_KPARAM_INFO
	.align		4
.L_13:
        /*0038*/ 	.byte	0x04, 0x17
        /*003a*/ 	.short	(.L_15 - .L_14)
.L_14:
        /*003c*/ 	.word	0x00000000
        /*0040*/ 	.short	0x0001
        /*0042*/ 	.short	0x0008
        /*0044*/ 	.byte	0x00, 0xf5, 0x21, 0x00


	//----- nvinfo : EIATTR_KPARAM_INFO
	.align		4
.L_15:
        /*0048*/ 	.byte	0x04, 0x17
        /*004a*/ 	.short	(.L_17 - .L_16)
.L_16:
        /*004c*/ 	.word	0x00000000
        /*0050*/ 	.short	0x0000
        /*0052*/ 	.short	0x0000
        /*0054*/ 	.byte	0x00, 0xf5, 0x21, 0x00


	//----- nvinfo : EIATTR_SPARSE_MMA_MASK
	.align		4
.L_17:
        /*0058*/ 	.byte	0x03, 0x50
        /*005a*/ 	.short	0x0000


	//----- nvinfo : EIATTR_MAXREG_COUNT
	.align		4
        /*005c*/ 	.byte	0x03, 0x1b
        /*005e*/ 	.short	0x00ff


	//----- nvinfo : EIATTR_NUM_BARRIERS
	.align		4
        /*0060*/ 	.byte	0x02, 0x4c
        /*0062*/ 	.byte	0x01
	.zero		1


	//----- nvinfo : EIATTR_MERCURY_ISA_VERSION
	.align		4
        /*0064*/ 	.byte	0x03, 0x5f
        /*0066*/ 	.short	0x0101


	//----- nvinfo : EIATTR_VRC_CTA_INIT_COUNT
	.align		4
        /*0068*/ 	.byte	0x02, 0x4a
	.zero		1
	.zero		1


	//----- nvinfo : EIATTR_EXIT_INSTR_OFFSETS
	.align		4
        /*006c*/ 	.byte	0x04, 0x1c
        /*006e*/ 	.short	(.L_19 - .L_18)


	//   ....[0]....
.L_18:
        /*0070*/ 	.word	0x00000ff0


	//----- nvinfo : EIATTR_CRS_STACK_SIZE
	.align		4
.L_19:
        /*0074*/ 	.byte	0x04, 0x1e
        /*0076*/ 	.short	(.L_21 - .L_20)
.L_20:
        /*0078*/ 	.word	0x00000000


	//----- nvinfo : EIATTR_CBANK_PARAM_SIZE
	.align		4
.L_21:
        /*007c*/ 	.byte	0x03, 0x19
        /*007e*/ 	.short	0x0028


	//----- nvinfo : EIATTR_PARAM_CBANK
	.align		4
        /*0080*/ 	.byte	0x04, 0x0a
        /*0082*/ 	.short	(.L_23 - .L_22)
	.align		4
.L_22:
        /*0084*/ 	.word	index@(.nv.constant0._Z13convolution1dPKiS0_Pimm)
        /*0088*/ 	.short	0x0380
        /*008a*/ 	.short	0x0028


	//----- nvinfo : EIATTR_SW_WAR
	.align		4
.L_23:
        /*008c*/ 	.byte	0x04, 0x36
        /*008e*/ 	.short	(.L_25 - .L_24)
.L_24:
        /*0090*/ 	.word	0x00000008
.L_25:


//--------------------- .nv.callgraph             --------------------------
	.section	.nv.callgraph,"",@"SHT_CUDA_CALLGRAPH"
	.align	4
	.sectionentsize	8
	.align		4
        /*0000*/ 	.word	0x00000000
	.align		4
        /*0004*/ 	.word	0xffffffff
	.align		4
        /*0008*/ 	.word	0x00000000
	.align		4
        /*000c*/ 	.word	0xfffffffe
	.align		4
        /*0010*/ 	.word	0x00000000
	.align		4
        /*0014*/ 	.word	0xfffffffd
	.align		4
        /*0018*/ 	.word	0x00000000
	.align		4
        /*001c*/ 	.word	0xfffffffc


//--------------------- .text._Z13convolution1dPKiS0_Pimm --------------------------
	.section	.text._Z13convolution1dPKiS0_Pimm,"ax",@progbits
	.align	128
        .global         _Z13convolution1dPKiS0_Pimm
        .type           _Z13convolution1dPKiS0_Pimm,@function
        .size           _Z13convolution1dPKiS0_Pimm,(.L_x_19 - _Z13convolution1dPKiS0_Pimm)
        .other          _Z13convolution1dPKiS0_Pimm,@"STO_CUDA_ENTRY STV_DEFAULT"
_Z13convolution1dPKiS0_Pimm:
.text._Z13convolution1dPKiS0_Pimm:
[----:B------:R-:W-:Y:S01]  /*0000*/  LDC R1, c[0x0][0x37c] ;  /* 0x0000df00ff017b82 */ /* 0x000fe20000000800 */
[----:B------:R-:W0:Y:S01]  /*0010*/  S2R R2, SR_TID.X ;  /* 0x0000000000027919 */ /* 0x000e220000002100 */
[----:B------:R-:W0:Y:S06]  /*0020*/  LDCU.64 UR6, c[0x0][0x398] ;  /* 0x00007300ff0677ac */ /* 0x000e2c0008000a00 */
[----:B------:R-:W1:Y:S01]  /*0030*/  S2UR UR4, SR_CTAID.X ;  /* 0x00000000000479c3 */ /* 0x000e620000002500 */
[----:B------:R-:W2:Y:S01]  /*0040*/  LDCU.64 UR8, c[0x0][0x3a0] ;  /* 0x00007400ff0877ac */ /* 0x000ea20008000a00 */
[----:B------:R-:W3:Y:S06]  /*0050*/  LDCU.64 UR14, c[0x0][0x358] ;  /* 0x00006b00ff0e77ac */ /* 0x000eec0008000a00 */
[----:B------:R-:W1:Y:S01]  /*0060*/  LDC R3, c[0x0][0x360] ;  /* 0x0000d800ff037b82 */ /* 0x000e620000000800 */
[----:B0-----:R-:W-:-:S02]  /*0070*/  ISETP.GE.U32.AND P0, PT, R2, UR6, PT ;  /* 0x0000000602007c0c */ /* 0x001fc4000bf06070 */
[----:B--2---:R-:W-:Y:S01]  /*0080*/  ISETP.GE.U32.AND P1, PT, R2, UR8, PT ;  /* 0x0000000802007c0c */ /* 0x004fe2000bf26070 */
[----:B-1----:R-:W-:Y:S01]  /*0090*/  IMAD R0, R3, UR4, R2 ;  /* 0x0000000403007c24 */ /* 0x002fe2000f8e0202 */
[----:B------:R-:W-:Y:S02]  /*00a0*/  ISETP.GE.U32.AND.EX P0, PT, RZ, UR7, PT, P0 ;  /* 0x00000007ff007c0c */ /* 0x000fe4000bf06100 */
[----:B------:R-:W-:-:S11]  /*00b0*/  ISETP.GE.U32.AND.EX P1, PT, RZ, UR9, PT, P1 ;  /* 0x00000009ff007c0c */ /* 0x000fd6000bf26110 */
[----:B------:R-:W0:Y:S08]  /*00c0*/  @!P0 LDC.64 R4, c[0x0][0x380] ;  /* 0x0000e000ff048b82 */ /* 0x000e300000000a00 */
[----:B------:R-:W1:Y:S01]  /*00d0*/  @!P1 LDC.64 R6, c[0x0][0x388] ;  /* 0x0000e200ff069b82 */ /* 0x000e620000000a00 */
[----:B0-----:R-:W-:-:S06]  /*00e0*/  @!P0 IMAD.WIDE.U32 R4, R0, 0x4, R4 ;  /* 0x0000000400048825 */ /* 0x001fcc00078e0004 */
[----:B---3--:R-:W2:Y:S01]  /*00f0*/  @!P0 LDG.E R4, desc[UR14][R4.64] ;  /* 0x0000000e04048981 */ /* 0x008ea2000c1e1900 */
[----:B-1----:R-:W-:-:S06]  /*0100*/  @!P1 IMAD.WIDE.U32 R6, R0, 0x4, R6 ;  /* 0x0000000400069825 */ /* 0x002fcc00078e0006 */
[----:B------:R-:W3:Y:S01]  /*0110*/  @!P1 LDG.E R6, desc[UR14][R6.64] ;  /* 0x0000000e06069981 */ /* 0x000ee2000c1e1900 */
[----:B------:R-:W0:Y:S01]  /*0120*/  @!P0 S2R R8, SR_CgaCtaId ;  /* 0x0000000000088919 */ /* 0x000e220000008800 */
[----:B------:R-:W1:Y:S01]  /*0130*/  @!P1 S2R R10, SR_CgaCtaId ;  /* 0x00000000000a9919 */ /* 0x000e620000008800 */
[----:B------:R-:W-:Y:S02]  /*0140*/  @!P0 MOV R3, 0x400 ;  /* 0x0000040000038802 */ /* 0x000fe40000000f00 */
[----:B------:R-:W-:Y:S01]  /*0150*/  @!P1 MOV R9, 0x400 ;  /* 0x0000040000099802 */ /* 0x000fe20000000f00 */
[----:B------:R-:W-:Y:S01]  /*0160*/  UISETP.NE.U32.AND UP0, UPT, UR8, URZ, UPT ;  /* 0x000000ff0800728c */ /* 0x000fe2000bf05070 */
[----:B0-----:R-:W-:Y:S01]  /*0170*/  @!P0 LEA R3, R8, R3, 0x18 ;  /* 0x0000000308038211 */ /* 0x001fe200078ec0ff */
[----:B------:R-:W-:Y:S01]  /*0180*/  @!P1 VIADD R8, R2, UR6 ;  /* 0x0000000602089c36 */ /* 0x000fe20008000000 */
[----:B-1----:R-:W-:-:S03]  /*0190*/  @!P1 LEA R11, R10, R9, 0x18 ;  /* 0x000000090a0b9211 */ /* 0x002fc600078ec0ff */
[----:B------:R-:W-:Y:S02]  /*01a0*/  @!P0 IMAD R9, R2, 0x4, R3 ;  /* 0x0000000402098824 */ /* 0x000fe400078e0203 */
[----:B------:R-:W-:Y:S01]  /*01b0*/  @!P1 IMAD R11, R8, 0x4, R11 ;  /* 0x00000004080b9824 */ /* 0x000fe200078e020b */
[----:B------:R-:W-:Y:S01]  /*01c0*/  UISETP.NE.AND.EX UP0, UPT, UR9, URZ, UPT, UP0 ;  /* 0x000000ff0900728c */ /* 0x000fe2000bf05300 */
[----:B------:R-:W-:Y:S01]  /*01d0*/  IMAD.MOV.U32 R3, RZ, RZ, RZ ;  /* 0x000000ffff037224 */ /* 0x000fe200078e00ff */
[----:B--2---:R0:W-:Y:S04]  /*01e0*/  @!P0 STS [R9], R4 ;  /* 0x0000000409008388 */ /* 0x0041e80000000800 */
[----:B---3--:R0:W-:Y:S01]  /*01f0*/  @!P1 STS [R11], R6 ;  /* 0x000000060b009388 */ /* 0x0081e20000000800 */
[----:B------:R-:W-:Y:S06]  /*0200*/  BAR.SYNC.DEFER_BLOCKING 0x0 ;  /* 0x0000000000007b1d */ /* 0x000fec0000010000 */
[----:B------:R-:W-:Y:S05]  /*0210*/  BRA.U !UP0, `(.L_x_0) ;  /* 0x0000000d08687547 */ /* 0x000fea000b800000 */
[----:B------:R-:W-:Y:S01]  /*0220*/  UISETP.GE.U32.AND UP1, UPT, UR8, 0x8, UPT ;  /* 0x000000080800788c */ /* 0x000fe2000bf26070 */
[----:B------:R-:W-:Y:S01]  /*0230*/  IMAD.MOV.U32 R3, RZ, RZ, RZ ;  /* 0x000000ffff037224 */ /* 0x000fe200078e00ff */
[----:B------:R-:W-:Y:S02]  /*0240*/  ULOP3.LUT UR11, UR8, 0x7, URZ, 0xc0, !UPT ;  /* 0x00000007080b7892 */ /* 0x000fe4000f8ec0ff */
[----:B------:R-:W-:Y:S02]  /*0250*/  UISETP.GE.U32.AND.EX UP1, UPT, UR9, URZ, UPT, UP1 ;  /* 0x000000ff0900728c */ /* 0x000fe4000bf26110 */
[----:B------:R-:W-:Y:S01]  /*0260*/  UISETP.NE.U32.AND UP0, UPT, UR11, URZ, UPT ;  /* 0x000000ff0b00728c */ /* 0x000fe2000bf05070 */
[----:B------:R-:W-:Y:S01]  /*0270*/  UMOV UR4, URZ ;  /* 0x000000ff00047c82 */ /* 0x000fe20008000000 */
[----:B------:R-:W-:Y:S02]  /*0280*/  UMOV UR5, URZ ;  /* 0x000000ff00057c82 */ /* 0x000fe40008000000 */
[----:B------:R-:W-:-:S03]  /*0290*/  UISETP.NE.AND.EX UP0, UPT, URZ, URZ, UPT, UP0 ;  /* 0x000000ffff00728c */ /* 0x000fc6000bf05300 */
[----:B------:R-:W-:Y:S08]  /*02a0*/  BRA.U !UP1, `(.L_x_1) ;  /* 0x0000000509347547 */ /* 0x000ff0000b800000 */
[----:B------:R-:W1:Y:S01]  /*02b0*/  S2UR UR6, SR_CgaCtaId ;  /* 0x00000000000679c3 */ /* 0x000e620000008800 */
[----:B------:R-:W2:Y:S01]  /*02c0*/  LDCU UR5, c[0x0][0x3a4] ;  /* 0x00007480ff0577ac */ /* 0x000ea20008000800 */
[----:B0-----:R-:W-:Y:S01]  /*02d0*/  IADD3 R4, P0, PT, R2, 0x3, RZ ;  /* 0x0000000302047810 */ /* 0x001fe20007f1e0ff */
[----:B------:R-:W-:Y:S01]  /*02e0*/  IMAD.MOV.U32 R3, RZ, RZ, RZ ;  /* 0x000000ffff037224 */ /* 0x000fe200078e00ff */
[----:B------:R-:W-:Y:S01]  /*02f0*/  UMOV UR4, 0x400 ;  /* 0x0000040000047882 */ /* 0x000fe20000000000 */
[----:B------:R-:W0:Y:S02]  /*0300*/  LDCU.64 UR12, c[0x0][0x398] ;  /* 0x00007300ff0c77ac */ /* 0x000e240008000a00 */
[----:B------:R-:W-:Y:S01]  /*0310*/  IMAD.X R20, RZ, RZ, RZ, P0 ;  /* 0x000000ffff147224 */ /* 0x000fe200000e06ff */
[----:B--2---:R-:W-:Y:S01]  /*0320*/  UMOV UR10, UR5 ;  /* 0x00000005000a7c82 */ /* 0x004fe20008000000 */
[----:B-1----:R-:W-:Y:S02]  /*0330*/  ULEA UR6, UR6, UR4, 0x18 ;  /* 0x0000000406067291 */ /* 0x002fe4000f8ec0ff */
[----:B------:R-:W-:-:S02]  /*0340*/  ULOP3.LUT UR4, UR8, 0xfffffff8, URZ, 0xc0, !UPT ;  /* 0xfffffff808047892 */ /* 0x000fc4000f8ec0ff */
[----:B------:R-:W-:-:S05]  /*0350*/  UIADD3 UR8, UPT, UPT, UR6, 0x1c, URZ ;  /* 0x0000001c06087890 */ /* 0x000fca000fffe0ff */
[----:B0-----:R-:W-:-:S07]  /*0360*/  UMOV UR9, UR4 ;  /* 0x0000000400097c82 */ /* 0x001fce0008000000 */
.L_x_2:
[C---:B------:R-:W-:Y:S01]  /*0370*/  IADD3 R5, P1, PT, R4.reuse, -0x3, RZ ;  /* 0xfffffffd04057810 */ /* 0x040fe20007f3e0ff */
[----:B------:R-:W-:Y:S01]  /*0380*/  UMOV UR6, UR12 ;  /* 0x0000000c00067c82 */ /* 0x000fe20008000000 */
[----:B------:R-:W-:Y:S01]  /*0390*/  UMOV UR7, UR13 ;  /* 0x0000000d00077c82 */ /* 0x000fe20008000000 */
[----:B------:R-:W-:Y:S01]  /*03a0*/  IADD3 R9, P2, PT, R4, -0x2, RZ ;  /* 0xfffffffe04097810 */ /* 0x000fe20007f5e0ff */
[----:B------:R-:W-:Y:S01]  /*03b0*/  UIADD3 UR9, UP1, UPT, UR9, -0x8, URZ ;  /* 0xfffffff809097890 */ /* 0x000fe2000ff3e0ff */
[----:B------:R-:W-:Y:S02]  /*03c0*/  ISETP.GE.U32.AND P0, PT, R5, UR6, PT ;  /* 0x0000000605007c0c */ /* 0x000fe4000bf06070 */
[----:B------:R-:W-:Y:S01]  /*03d0*/  IADD3.X R5, PT, PT, R20, -0x1, RZ, P1, !PT ;  /* 0xffffffff14057810 */ /* 0x000fe20000ffe4ff */
[----:B------:R-:W-:Y:S01]  /*03e0*/  UIADD3.X UR10, UPT, UPT, UR10, -0x1, URZ, UP1, !UPT ;  /* 0xffffffff0a0a7890 */ /* 0x000fe20008ffe4ff */
[----:B------:R-:W-:Y:S01]  /*03f0*/  IADD3 R8, P3, PT, R4, -0x1, RZ ;  /* 0xffffffff04087810 */ /* 0x000fe20007f7e0ff */
[----:B------:R-:W-:Y:S01]  /*0400*/  UISETP.NE.U32.AND UP1, UPT, UR9, URZ, UPT ;  /* 0x000000ff0900728c */ /* 0x000fe2000bf25070 */
[----:B------:R-:W-:-:S02]  /*0410*/  ISETP.GE.U32.AND.EX P0, PT, R5, UR7, PT, P0 ;  /* 0x0000000705007c0c */ /* 0x000fc4000bf06100 */
[----:B------:R-:W-:Y:S01]  /*0420*/  LEA R5, R2, UR8, 0x2 ;  /* 0x0000000802057c11 */ /* 0x000fe2000f8e10ff */
[----:B------:R-:W-:Y:S01]  /*0430*/  UISETP.NE.AND.EX UP1, UPT, UR10, URZ, UPT, UP1 ;  /* 0x000000ff0a00728c */ /* 0x000fe2000bf25310 */
[----:B------:R-:W-:Y:S02]  /*0440*/  ISETP.GE.U32.AND P1, PT, R9, UR6, PT ;  /* 0x0000000609007c0c */ /* 0x000fe4000bf26070 */
[----:B------:R-:W-:Y:S02]  /*0450*/  IADD3.X R10, PT, PT, R20, -0x1, RZ, P2, !PT ;  /* 0xffffffff140a7810 */ /* 0x000fe400017fe4ff */
[----:B------:R-:W-:Y:S02]  /*0460*/  ISETP.GE.U32.AND P4, PT, R8, UR6, PT ;  /* 0x0000000608007c0c */ /* 0x000fe4000bf86070 */
[----:B------:R-:W-:Y:S02]  /*0470*/  IADD3.X R9, PT, PT, R20, -0x1, RZ, P3, !PT ;  /* 0xffffffff14097810 */ /* 0x000fe40001ffe4ff */
[----:B------:R-:W-:Y:S01]  /*0480*/  ISETP.GE.U32.AND.EX P1, PT, R10, UR7, PT, P1 ;  /* 0x000000070a007c0c */ /* 0x000fe2000bf26110 */
[----:B------:R-:W-:Y:S01]  /*0490*/  @!P0 LDS R6, [R5+-0x1c] ;  /* 0xffffe40005068984 */ /* 0x000fe20000000800 */
[----:B------:R-:W-:-:S02]  /*04a0*/  IADD3 R8, P5, PT, R4, 0x1, RZ ;  /* 0x0000000104087810 */ /* 0x000fc40007fbe0ff */
[----:B------:R-:W-:Y:S01]  /*04b0*/  ISETP.GE.U32.AND.EX P4, PT, R9, UR7, PT, P4 ;  /* 0x0000000709007c0c */ /* 0x000fe2000bf86140 */
[----:B------:R-:W0:Y:S01]  /*04c0*/  @!P0 LDS R7, [UR8+-0x1c] ;  /* 0xffffe408ff078984 */ /* 0x000e220008000800 */
[----:B------:R-:W-:Y:S01]  /*04d0*/  ISETP.GE.U32.AND P3, PT, R4, UR6, PT ;  /* 0x0000000604007c0c */ /* 0x000fe2000bf66070 */
[----:B------:R-:W-:Y:S01]  /*04e0*/  IMAD.X R9, RZ, RZ, R20, P5 ;  /* 0x000000ffff097224 */ /* 0x000fe200028e0614 */
[----:B------:R-:W-:Y:S02]  /*04f0*/  ISETP.GE.U32.AND P2, PT, R8, UR6, PT ;  /* 0x0000000608007c0c */ /* 0x000fe4000bf46070 */
[----:B------:R-:W-:Y:S02]  /*0500*/  ISETP.GE.U32.AND.EX P3, PT, R20, UR7, PT, P3 ;  /* 0x0000000714007c0c */ /* 0x000fe4000bf66130 */
[----:B------:R-:W-:-:S05]  /*0510*/  ISETP.GE.U32.AND.EX P2, PT, R9, UR7, PT, P2 ;  /* 0x0000000709007c0c */ /* 0x000fca000bf46120 */
[----:B------:R-:W-:Y:S08]  /*0520*/  @!P4 LDS R9, [UR8+-0x14] ;  /* 0xffffec08ff09c984 */ /* 0x000ff00008000800 */
[----:B------:R-:W-:Y:S01]  /*0530*/  @!P2 LDS R13, [UR8+-0xc] ;  /* 0xfffff408ff0da984 */ /* 0x000fe20008000800 */
[----:B0-----:R-:W-:Y:S01]  /*0540*/  @!P0 IMAD R3, R6, R7, R3 ;  /* 0x0000000706038224 */ /* 0x001fe200078e0203 */
[----:B------:R-:W-:-:S02]  /*0550*/  IADD3 R7, P0, PT, R4, 0x2, RZ ;  /* 0x0000000204077810 */ /* 0x000fc40007f1e0ff */
[----:B------:R-:W-:Y:S02]  /*0560*/  IADD3 R6, P6, PT, R4, 0x3, RZ ;  /* 0x0000000304067810 */ /* 0x000fe40007fde0ff */
[----:B------:R-:W-:Y:S01]  /*0570*/  ISETP.GE.U32.AND P5, PT, R7, UR6, PT ;  /* 0x0000000607007c0c */ /* 0x000fe2000bfa6070 */
[--C-:B------:R-:W-:Y:S01]  /*0580*/  IMAD.X R8, RZ, RZ, R20.reuse, P0 ;  /* 0x000000ffff087224 */ /* 0x100fe200000e0614 */
[----:B------:R-:W-:Y:S01]  /*0590*/  ISETP.GE.U32.AND P0, PT, R6, UR6, PT ;  /* 0x0000000606007c0c */ /* 0x000fe2000bf06070 */
[--C-:B------:R-:W-:Y:S01]  /*05a0*/  IMAD.X R11, RZ, RZ, R20.reuse, P6 ;  /* 0x000000ffff0b7224 */ /* 0x100fe200030e0614 */
[----:B------:R-:W-:Y:S01]  /*05b0*/  @!P1 LDS R6, [R5+-0x18] ;  /* 0xffffe80005069984 */ /* 0x000fe20000000800 */
[----:B------:R-:W-:Y:S02]  /*05c0*/  IADD3 R10, P6, PT, R4, 0x4, RZ ;  /* 0x00000004040a7810 */ /* 0x000fe40007fde0ff */
[----:B------:R-:W-:Y:S01]  /*05d0*/  ISETP.GE.U32.AND.EX P5, PT, R8, UR7, PT, P5 ;  /* 0x0000000708007c0c */ /* 0x000fe2000bfa6150 */
[----:B------:R-:W0:Y:S01]  /*05e0*/  @!P1 LDS R7, [UR8+-0x18] ;  /* 0xffffe808ff079984 */ /* 0x000e220008000800 */
[----:B------:R-:W-:Y:S01]  /*05f0*/  ISETP.GE.U32.AND.EX P0, PT, R11, UR7, PT, P0 ;  /* 0x000000070b007c0c */ /* 0x000fe2000bf06100 */
[----:B------:R-:W-:Y:S01]  /*0600*/  IMAD.X R12, RZ, RZ, R20, P6 ;  /* 0x000000ffff0c7224 */ /* 0x000fe200030e0614 */
[----:B------:R-:W-:Y:S01]  /*0610*/  ISETP.GE.U32.AND P6, PT, R10, UR6, PT ;  /* 0x000000060a007c0c */ /* 0x000fe2000bfc6070 */
[----:B------:R-:W1:Y:S03]  /*0620*/  @!P4 LDS R8, [R5+-0x14] ;  /* 0xffffec000508c984 */ /* 0x000e660000000800 */
[----:B------:R-:W-:Y:S01]  /*0630*/  ISETP.GE.U32.AND.EX P6, PT, R12, UR7, PT, P6 ;  /* 0x000000070c007c0c */ /* 0x000fe2000bfc6160 */
[----:B------:R-:W-:Y:S04]  /*0640*/  @!P3 LDS R10, [R5+-0x10] ;  /* 0xfffff000050ab984 */ /* 0x000fe80000000800 */
[----:B------:R-:W2:Y:S04]  /*0650*/  @!P3 LDS R11, [UR8+-0x10] ;  /* 0xfffff008ff0bb984 */ /* 0x000ea80008000800 */
[----:B------:R-:W3:Y:S04]  /*0660*/  @!P2 LDS R12, [R5+-0xc] ;  /* 0xfffff400050ca984 */ /* 0x000ee80000000800 */
[----:B------:R-:W-:Y:S04]  /*0670*/  @!P5 LDS R14, [R5+-0x8] ;  /* 0xfffff800050ed984 */ /* 0x000fe80000000800 */
[----:B------:R-:W4:Y:S04]  /*0680*/  @!P5 LDS R15, [UR8+-0x8] ;  /* 0xfffff808ff0fd984 */ /* 0x000f280008000800 */
[----:B------:R-:W-:Y:S04]  /*0690*/  @!P0 LDS R16, [R5+-0x4] ;  /* 0xfffffc0005108984 */ /* 0x000fe80000000800 */
[----:B------:R-:W5:Y:S04]  /*06a0*/  @!P0 LDS R17, [UR8+-0x4] ;  /* 0xfffffc08ff118984 */ /* 0x000f680008000800 */
[----:B------:R-:W-:Y:S04]  /*06b0*/  @!P6 LDS R18, [R5] ;  /* 0x000000000512e984 */ /* 0x000fe80000000800 */
[----:B------:R-:W5:Y:S01]  /*06c0*/  @!P6 LDS R19, [UR8] ;  /* 0x00000008ff13e984 */ /* 0x000f620008000800 */
[----:B0-----:R-:W-:Y:S01]  /*06d0*/  @!P1 IMAD R3, R6, R7, R3 ;  /* 0x0000000706039224 */ /* 0x001fe200078e0203 */
[----:B------:R-:W-:Y:S01]  /*06e0*/  IADD3 R4, P1, PT, R4, 0x8, RZ ;  /* 0x0000000804047810 */ /* 0x000fe20007f3e0ff */
[----:B------:R-:W-:-:S02]  /*06f0*/  UIADD3 UR8, UPT, UPT, UR8, 0x20, URZ ;  /* 0x0000002008087890 */ /* 0x000fc4000fffe0ff */
[----:B-1----:R-:W-:Y:S02]  /*0700*/  @!P4 IMAD R3, R8, R9, R3 ;  /* 0x000000090803c224 */ /* 0x002fe400078e0203 */
[----:B------:R-:W-:Y:S02]  /*0710*/  IMAD.X R20, RZ, RZ, R20, P1 ;  /* 0x000000ffff147224 */ /* 0x000fe400008e0614 */
[----:B--2---:R-:W-:-:S04]  /*0720*/  @!P3 IMAD R3, R10, R11, R3 ;  /* 0x0000000b0a03b224 */ /* 0x004fc800078e0203 */
[----:B---3--:R-:W-:-:S04]  /*0730*/  @!P2 IMAD R3, R12, R13, R3 ;  /* 0x0000000d0c03a224 */ /* 0x008fc800078e0203 */
[----:B----4-:R-:W-:-:S04]  /*0740*/  @!P5 IMAD R3, R14, R15, R3 ;  /* 0x0000000f0e03d224 */ /* 0x010fc800078e0203 */
[----:B-----5:R-:W-:-:S04]  /*0750*/  @!P0 IMAD R3, R16, R17, R3 ;  /* 0x0000001110038224 */ /* 0x020fc800078e0203 */
[----:B------:R-:W-:Y:S01]  /*0760*/  @!P6 IMAD R3, R18, R19, R3 ;  /* 0x000000131203e224 */ /* 0x000fe200078e0203 */
[----:B------:R-:W-:Y:S06]  /*0770*/  BRA.U UP1, `(.L_x_2) ;  /* 0xfffffff901fc7547 */ /* 0x000fec000b83ffff */
.L_x_1:
[----:B------:R-:W-:Y:S05]  /*0780*/  BRA.U !UP0, `(.L_x_0) ;  /* 0x00000009080c7547 */ /* 0x000fea000b800000 */
[----:B------:R-:W1:Y:S01]  /*0790*/  LDCU UR12, c[0x0][0x3a0] ;  /* 0x00007400ff0c77ac */ /* 0x000e620008000800 */
[----:B------:R-:W-:-:S04]  /*07a0*/  UISETP.GE.U32.AND UP0, UPT, UR11, 0x4, UPT ;  /* 0x000000040b00788c */ /* 0x000fc8000bf06070 */
[----:B------:R-:W-:Y:S02]  /*07b0*/  UISETP.GE.U32.AND.EX UP0, UPT, URZ, URZ, UPT, UP0 ;  /* 0x000000ffff00728c */ /* 0x000fe4000bf06100 */
[----:B-1----:R-:W-:-:S07]  /*07c0*/  ULOP3.LUT UR10, UR12, 0x3, URZ, 0xc0, !UPT ;  /* 0x000000030c0a7892 */ /* 0x002fce000f8ec0ff */
[----:B------:R-:W-:Y:S05]  /*07d0*/  BRA.U !UP0, `(.L_x_3) ;  /* 0x0000000508087547 */ /* 0x000fea000b800000 */
[----:B0-----:R-:W-:Y:S01]  /*07e0*/  IADD3 R4, P0, PT, R2, UR4, RZ ;  /* 0x0000000402047c10 */ /* 0x001fe2000ff1e0ff */
[----:B------:R-:W-:Y:S03]  /*07f0*/  BSSY.RECONVERGENT B0, `(.L_x_4) ;  /* 0x000001a000007945 */ /* 0x000fe60003800200 */
[C---:B------:R-:W-:Y:S01]  /*0800*/  ISETP.GE.U32.AND P3, PT, R4.reuse, UR6, PT ;  /* 0x0000000604007c0c */ /* 0x040fe2000bf66070 */
[----:B------:R-:W-:Y:S01]  /*0810*/  IMAD.X R7, RZ, RZ, UR5, P0 ;  /* 0x00000005ff077e24 */ /* 0x000fe200080e06ff */
[C---:B------:R-:W-:Y:S02]  /*0820*/  IADD3 R6, P4, PT, R4.reuse, 0x1, RZ ;  /* 0x0000000104067810 */ /* 0x040fe40007f9e0ff */
[----:B------:R-:W-:Y:S02]  /*0830*/  IADD3 R5, P5, PT, R4, 0x2, RZ ;  /* 0x0000000204057810 */ /* 0x000fe40007fbe0ff */
[----:B------:R-:W-:-:S02]  /*0840*/  ISETP.GE.U32.AND.EX P3, PT, R7, UR7, PT, P3 ;  /* 0x0000000707007c0c */ /* 0x000fc4000bf66130 */
[----:B------:R-:W-:Y:S02]  /*0850*/  IADD3 R4, P6, PT, R4, 0x3, RZ ;  /* 0x0000000304047810 */ /* 0x000fe40007fde0ff */
[----:B------:R-:W-:Y:S01]  /*0860*/  ISETP.GE.U32.AND P2, PT, R6, UR6, PT ;  /* 0x0000000606007c0c */ /* 0x000fe2000bf46070 */
[--C-:B------:R-:W-:Y:S01]  /*0870*/  IMAD.X R6, RZ, RZ, R7.reuse, P4 ;  /* 0x000000ffff067224 */ /* 0x100fe200020e0607 */
[----:B------:R-:W-:Y:S01]  /*0880*/  ISETP.GE.U32.AND P1, PT, R5, UR6, PT ;  /* 0x0000000605007c0c */ /* 0x000fe2000bf26070 */
[--C-:B------:R-:W-:Y:S01]  /*0890*/  IMAD.X R5, RZ, RZ, R7.reuse, P5 ;  /* 0x000000ffff057224 */ /* 0x100fe200028e0607 */
[----:B------:R-:W-:Y:S01]  /*08a0*/  ISETP.GE.U32.AND P0, PT, R4, UR6, PT ;  /* 0x0000000604007c0c */ /* 0x000fe2000bf06070 */
[----:B------:R-:W-:Y:S01]  /*08b0*/  IMAD.X R4, RZ, RZ, R7, P6 ;  /* 0x000000ffff047224 */ /* 0x000fe200030e0607 */
[----:B------:R-:W-:Y:S02]  /*08c0*/  ISETP.GE.U32.AND.EX P2, PT, R6, UR7, PT, P2 ;  /* 0x0000000706007c0c */ /* 0x000fe4000bf46120 */
[----:B------:R-:W-:-:S02]  /*08d0*/  ISETP.GE.U32.AND.EX P1, PT, R5, UR7, PT, P1 ;  /* 0x0000000705007c0c */ /* 0x000fc4000bf26110 */
[----:B------:R-:W-:Y:S01]  /*08e0*/  ISETP.GE.U32.AND.EX P0, PT, R4, UR7, PT, P0 ;  /* 0x0000000704007c0c */ /* 0x000fe2000bf06100 */
[----:B------:R-:W-:-:S12]  /*08f0*/  @P3 BRA `(.L_x_5) ;  /* 0x0000000000243947 */ /* 0x000fd80003800000 */
[----:B------:R-:W0:Y:S01]  /*0900*/  S2UR UR9, SR_CgaCtaId ;  /* 0x00000000000979c3 */ /* 0x000e220000008800 */
[----:B------:R-:W-:Y:S01]  /*0910*/  UMOV UR8, 0x400 ;  /* 0x0000040000087882 */ /* 0x000fe20000000000 */
[----:B------:R-:W-:Y:S01]  /*0920*/  VIADD R4, R2, UR4 ;  /* 0x0000000402047c36 */ /* 0x000fe20008000000 */
[----:B0-----:R-:W-:-:S04]  /*0930*/  ULEA UR8, UR9, UR8, 0x18 ;  /* 0x0000000809087291 */ /* 0x001fc8000f8ec0ff */
[----:B------:R-:W-:Y:S02]  /*0940*/  ULEA UR9, UR4, UR8, 0x2 ;  /* 0x0000000804097291 */ /* 0x000fe4000f8e10ff */
[----:B------:R-:W-:-:S06]  /*0950*/  LEA R4, R4, UR8, 0x2 ;  /* 0x0000000804047c11 */ /* 0x000fcc000f8e10ff */
[----:B------:R-:W-:Y:S04]  /*0960*/  LDS R4, [R4] ;  /* 0x0000000004047984 */ /* 0x000fe80000000800 */
[----:B------:R-:W0:Y:S02]  /*0970*/  LDS R5, [UR9] ;  /* 0x00000009ff057984 */ /* 0x000e240008000800 */
[----:B0-----:R-:W-:-:S07]  /*0980*/  IMAD R3, R4, R5, R3 ;  /* 0x0000000504037224 */ /* 0x001fce00078e0203 */
.L_x_5:
[----:B------:R-:W-:Y:S05]  /*0990*/  BSYNC.RECONVERGENT B0 ;  /* 0x0000000000007941 */ /* 0x000fea0003800200 */
.L_x_4:
[----:B------:R-:W-:Y:S04]  /*09a0*/  BSSY.RECONVERGENT B0, `(.L_x_6) ;  /* 0x000000b000007945 */ /* 0x000fe80003800200 */
[----:B------:R-:W-:Y:S05]  /*09b0*/  @P2 BRA `(.L_x_7) ;  /* 0x0000000000242947 */ /* 0x000fea0003800000 */
[----:B------:R-:W0:Y:S01]  /*09c0*/  S2UR UR9, SR_CgaCtaId ;  /* 0x00000000000979c3 */ /* 0x000e220000008800 */
[----:B------:R-:W-:Y:S01]  /*09d0*/  UMOV UR8, 0x400 ;  /* 0x0000040000087882 */ /* 0x000fe20000000000 */
[----:B------:R-:W-:Y:S01]  /*09e0*/  VIADD R4, R2, UR4 ;  /* 0x0000000402047c36 */ /* 0x000fe20008000000 */
[----:B0-----:R-:W-:-:S04]  /*09f0*/  ULEA UR8, UR9, UR8, 0x18 ;  /* 0x0000000809087291 */ /* 0x001fc8000f8ec0ff */
[----:B------:R-:W-:Y:S02]  /*0a00*/  ULEA UR9, UR4, UR8, 0x2 ;  /* 0x0000000804097291 */ /* 0x000fe4000f8e10ff */
[----:B------:R-:W-:-:S06]  /*0a10*/  LEA R4, R4, UR8, 0x2 ;  /* 0x0000000804047c11 */ /* 0x000fcc000f8e10ff */
[----:B------:R-:W-:Y:S04]  /*0a20*/  LDS R4, [R4+0x4] ;  /* 0x0000040004047984 */ /* 0x000fe80000000800 */
[----:B------:R-:W0:Y:S02]  /*0a30*/  LDS R5, [UR9+0x4] ;  /* 0x00000409ff057984 */ /* 0x000e240008000800 */
[----:B0-----:R-:W-:-:S07]  /*0a40*/  IMAD R3, R4, R5, R3 ;  /* 0x0000000504037224 */ /* 0x001fce00078e0203 */
.L_x_7:
[----:B------:R-:W-:Y:S05]  /*0a50*/  BSYNC.RECONVERGENT B0 ;  /* 0x0000000000007941 */ /* 0x000fea0003800200 */
.L_x_6:
        /* <DEDUP_REMOVED lines=11> */
.L_x_9:
[----:B------:R-:W-:Y:S05]  /*0b10*/  BSYNC.RECONVERGENT B0 ;  /* 0x0000000000007941 */ /* 0x000fea0003800200 */
.L_x_8:
        /* <DEDUP_REMOVED lines=11> */
.L_x_11:
[----:B------:R-:W-:Y:S05]  /*0bd0*/  BSYNC.RECONVERGENT B0 ;  /* 0x0000000000007941 */ /* 0x000fea0003800200 */
.L_x_10:
[----:B------:R-:W-:-:S04]  /*0be0*/  UIADD3 UR4, UP0, UPT, UR4, 0x4, URZ ;  /* 0x0000000404047890 */ /* 0x000fc8000ff1e0ff */
[----:B------:R-:W-:-:S12]  /*0bf0*/  UIADD3.X UR5, UPT, UPT, URZ, UR5, URZ, UP0, !UPT ;  /* 0x00000005ff057290 */ /* 0x000fd800087fe4ff */
.L_x_3:
[----:B------:R-:W-:-:S04]  /*0c00*/  UISETP.NE.U32.AND UP0, UPT, UR10, URZ, UPT ;  /* 0x000000ff0a00728c */ /* 0x000fc8000bf05070 */
[----:B------:R-:W-:-:S09]  /*0c10*/  UISETP.NE.AND.EX UP0, UPT, URZ, URZ, UPT, UP0 ;  /* 0x000000ffff00728c */ /* 0x000fd2000bf05300 */
[----:B------:R-:W-:Y:S05]  /*0c20*/  BRA.U !UP0, `(.L_x_0) ;  /* 0x0000000108e47547 */ /* 0x000fea000b800000 */
[----:B------:R-:W-:-:S04]  /*0c30*/  UISETP.NE.U32.AND UP0, UPT, UR10, 0x1, UPT ;  /* 0x000000010a00788c */ /* 0x000fc8000bf05070 */
[----:B------:R-:W-:-:S09]  /*0c40*/  UISETP.NE.AND.EX UP0, UPT, URZ, URZ, UPT, UP0 ;  /* 0x000000ffff00728c */ /* 0x000fd2000bf05300 */
[----:B------:R-:W-:Y:S05]  /*0c50*/  BRA.U !UP0, `(.L_x_12) ;  /* 0x0000000108887547 */ /* 0x000fea000b800000 */
[----:B------:R-:W-:Y:S01]  /*0c60*/  IADD3 R5, P0, PT, R2, UR4, RZ ;  /* 0x0000000402057c10 */ /* 0x000fe2000ff1e0ff */
[----:B------:R-:W-:Y:S03]  /*0c70*/  BSSY.RECONVERGENT B0, `(.L_x_13) ;  /* 0x0000012000007945 */ /* 0x000fe60003800200 */
[C---:B0-----:R-:W-:Y:S01]  /*0c80*/  IADD3 R4, P2, PT, R5.reuse, 0x1, RZ ;  /* 0x0000000105047810 */ /* 0x041fe20007f5e0ff */
[----:B------:R-:W-:Y:S01]  /*0c90*/  IMAD.X R6, RZ, RZ, UR5, P0 ;  /* 0x00000005ff067e24 */ /* 0x000fe200080e06ff */
[----:B------:R-:W-:Y:S02]  /*0ca0*/  ISETP.GE.U32.AND P0, PT, R5, UR6, PT ;  /* 0x0000000605007c0c */ /* 0x000fe4000bf06070 */
[----:B------:R-:W-:Y:S01]  /*0cb0*/  ISETP.GE.U32.AND P1, PT, R4, UR6, PT ;  /* 0x0000000604007c0c */ /* 0x000fe2000bf26070 */
[----:B------:R-:W-:Y:S01]  /*0cc0*/  IMAD.X R4, RZ, RZ, R6, P2 ;  /* 0x000000ffff047224 */ /* 0x000fe200010e0606 */
[----:B------:R-:W-:-:S04]  /*0cd0*/  ISETP.GE.U32.AND.EX P0, PT, R6, UR7, PT, P0 ;  /* 0x0000000706007c0c */ /* 0x000fc8000bf06100 */
[----:B------:R-:W-:-:S09]  /*0ce0*/  ISETP.GE.U32.AND.EX P1, PT, R4, UR7, PT, P1 ;  /* 0x0000000704007c0c */ /* 0x000fd2000bf26110 */
[----:B------:R-:W-:Y:S05]  /*0cf0*/  @P0 BRA `(.L_x_14) ;  /* 0x0000000000240947 */ /* 0x000fea0003800000 */
        /* <DEDUP_REMOVED lines=9> */
.L_x_14:
[----:B------:R-:W-:Y:S05]  /*0d90*/  BSYNC.RECONVERGENT B0 ;  /* 0x0000000000007941 */ /* 0x000fea0003800200 */
.L_x_13:
        /* <DEDUP_REMOVED lines=11> */
.L_x_16:
[----:B------:R-:W-:Y:S05]  /*0e50*/  BSYNC.RECONVERGENT B0 ;  /* 0x0000000000007941 */ /* 0x000fea0003800200 */
.L_x_15:
[----:B------:R-:W-:-:S04]  /*0e60*/  UIADD3 UR4, UP0, UPT, UR4, 0x2, URZ ;  /* 0x0000000204047890 */ /* 0x000fc8000ff1e0ff */
[----:B------:R-:W-:-:S12]  /*0e70*/  UIADD3.X UR5, UPT, UPT, URZ, UR5, URZ, UP0, !UPT ;  /* 0x00000005ff057290 */ /* 0x000fd800087fe4ff */
.L_x_12:
[----:B------:R-:W-:Y:S01]  /*0e80*/  ULOP3.LUT UR8, UR12, 0x1, URZ, 0xc0, !UPT ;  /* 0x000000010c087892 */ /* 0x000fe2000f8ec0ff */
[----:B0-----:R-:W-:Y:S01]  /*0e90*/  IADD3 R4, P1, PT, R2, UR4, RZ ;  /* 0x0000000402047c10 */ /* 0x001fe2000ff3e0ff */
[----:B------:R-:W-:Y:S02]  /*0ea0*/  BSSY.RECONVERGENT B0, `(.L_x_0) ;  /* 0x0000011000007945 */ /* 0x000fe40003800200 */
[----:B------:R-:W-:Y:S01]  /*0eb0*/  UISETP.NE.U32.AND UP0, UPT, UR8, 0x1, UPT ;  /* 0x000000010800788c */ /* 0x000fe2000bf05070 */
[----:B------:R-:W-:Y:S01]  /*0ec0*/  ISETP.GE.U32.AND P0, PT, R4, UR6, PT ;  /* 0x0000000604007c0c */ /* 0x000fe2000bf06070 */
[----:B------:R-:W-:Y:S02]  /*0ed0*/  IMAD.X R4, RZ, RZ, UR5, P1 ;  /* 0x00000005ff047e24 */ /* 0x000fe400088e06ff */
[----:B------:R-:W-:-:S03]  /*0ee0*/  UISETP.NE.U32.AND.EX UP0, UPT, URZ, URZ, UPT, UP0 ;  /* 0x000000ffff00728c */ /* 0x000fc6000bf05100 */
[----:B------:R-:W-:-:S04]  /*0ef0*/  ISETP.GE.U32.AND.EX P0, PT, R4, UR7, PT, P0 ;  /* 0x0000000704007c0c */ /* 0x000fc8000bf06100 */
[----:B------:R-:W-:-:S13]  /*0f00*/  PLOP3.LUT P0, PT, P0, PT, UP0, 0xea, 0xae ;  /* 0x0000000000ae781c */ /* 0x000fda000070fd0a */
        /* <DEDUP_REMOVED lines=10> */
.L_x_17:
[----:B------:R-:W-:Y:S05]  /*0fb0*/  BSYNC.RECONVERGENT B0 ;  /* 0x0000000000007941 */ /* 0x000fea0003800200 */
.L_x_0:
[----:B0-----:R-:W0:Y:S02]  /*0fc0*/  LDC.64 R4, c[0x0][0x390] ;  /* 0x0000e400ff047b82 */ /* 0x001e240000000a00 */
[----:B0-----:R-:W-:-:S05]  /*0fd0*/  IMAD.WIDE.U32 R4, R0, 0x4, R4 ;  /* 0x0000000400047825 */ /* 0x001fca00078e0004 */
[----:B------:R-:W-:Y:S01]  /*0fe0*/  STG.E desc[UR14][R4.64], R3 ;  /* 0x0000000304007986 */ /* 0x000fe2000c10190e */
[----:B------:R-:W-:Y:S05]  /*0ff0*/  EXIT ;  /* 0x000000000000794d */ /* 0x000fea0003800000 */
.L_x_18:
[----:B------:R-:W-:-:S00]  /*1000*/  BRA `(.L_x_18) ;  /* 0xfffffffc00fc7947 */ /* 0x000fc0000383ffff */
[----:B------:R-:W-:-:S00]  /*1010*/  NOP ;  /* 0x0000000000007918 */ /* 0x000fc00000000000 */
        /* <DEDUP_REMOVED lines=14> */
.L_x_19:


//--------------------- .nv.shared._Z13convolution1dPKiS0_Pimm --------------------------
	.section	.nv.shared._Z13convolution1dPKiS0_Pimm,"aw",@nobits
	.sectionflags	@""
	.align	16
	.zero		1024


//--------------------- .nv.shared.reserved.0     --------------------------
	.section	.nv.shared.reserved.0,"aw",@nobits
	.weak		__nv_reservedSMEM_offset_0_alias
	.size		__nv_reservedSMEM_offset_0_alias, 0, 64
	.other		__nv_reservedSMEM_offset_0_alias,@"STO_CUDA_RESERVED_SHARED STV_DEFAULT"
__nv_reservedSMEM_offset_0_alias:
	.zero		0
	.zero		64


//--------------------- .nv.constant0._Z13convolution1dPKiS0_Pimm --------------------------
	.section	.nv.constant0._Z13convolution1dPKiS0_Pimm,"a",@progbits
	.sectionflags	@""
	.align	4
.nv.constant0._Z13convolution1dPKiS0_Pimm:
	.zero		936


//--------------------- SYMBOLS --------------------------

	.type		.nv.reservedSmem.offset0,@object
	.size		.nv.reservedSmem.offset0,0x4
	.type		.nv.reservedSmem.cap,@object
	.size		.nv.reservedSmem.cap,0x4
